//
// Generated by NVIDIA NVVM Compiler
//
// Compiler Build ID: CL-36424714
// Cuda compilation tools, release 13.0, V13.0.88
// Based on NVVM 20.0.0
//

.version 9.0
.target sm_100
.address_size 64

	// .globl	_Z9countElemiiPiS_
.global .align 4 .b8 precalc_xorwow_matrix[102400];
.global .align 4 .b8 precalc_xorwow_offset_matrix[102400];
.global .align 4 .b8 mrg32k3aM1[2304];
.global .align 4 .b8 mrg32k3aM2[2304];
.global .align 4 .b8 mrg32k3aM1SubSeq[2016];
.global .align 4 .b8 mrg32k3aM2SubSeq[2016];
.global .align 4 .b8 mrg32k3aM1Seq[2304];
.global .align 4 .b8 mrg32k3aM2Seq[2304];
.const .align 8 .b8 __cr_lgamma_table[72];

.visible .entry _Z9countElemiiPiS_(
	.param .u32 _Z9countElemiiPiS__param_0,
	.param .u32 _Z9countElemiiPiS__param_1,
	.param .u64 .ptr .align 1 _Z9countElemiiPiS__param_2,
	.param .u64 .ptr .align 1 _Z9countElemiiPiS__param_3
)
{
	.reg .pred 	%p<39>;
	.reg .b32 	%r<150>;
	.reg .b64 	%rd<14>;

	ld.param.u32 	%r37, [_Z9countElemiiPiS__param_0];
	ld.param.u32 	%r35, [_Z9countElemiiPiS__param_1];
	ld.param.u64 	%rd4, [_Z9countElemiiPiS__param_2];
	ld.param.u64 	%rd3, [_Z9countElemiiPiS__param_3];
	cvta.to.global.u64 	%rd1, %rd4;
	mov.u32 	%r38, %ntid.x;
	div.u32 	%r1, %r37, %r38;
	mov.u32 	%r39, %tid.x;
	mul.lo.s32 	%r138, %r1, %r39;
	setp.lt.s32 	%p1, %r1, 1;
	mov.b32 	%r149, 0;
	@%p1 bra 	$L__BB0_13;
	add.s32 	%r42, %r138, 1;
	add.s32 	%r43, %r138, %r1;
	max.s32 	%r44, %r43, %r42;
	sub.s32 	%r3, %r44, %r138;
	and.b32  	%r4, %r3, 15;
	sub.s32 	%r45, %r138, %r44;
	setp.gt.u32 	%p2, %r45, -16;
	mov.b32 	%r149, 0;
	@%p2 bra 	$L__BB0_4;
	and.b32  	%r47, %r3, -16;
	neg.s32 	%r134, %r47;
	add.s64 	%rd2, %rd1, 32;
	mov.b32 	%r149, 0;
$L__BB0_3:
	.pragma "nounroll";
	mul.wide.s32 	%rd5, %r138, 4;
	add.s64 	%rd6, %rd2, %rd5;
	ld.global.u32 	%r48, [%rd6+-32];
	setp.eq.s32 	%p3, %r48, %r35;
	selp.u32 	%r49, 1, 0, %p3;
	add.s32 	%r50, %r149, %r49;
	ld.global.u32 	%r51, [%rd6+-28];
	setp.eq.s32 	%p4, %r51, %r35;
	selp.u32 	%r52, 1, 0, %p4;
	add.s32 	%r53, %r50, %r52;
	ld.global.u32 	%r54, [%rd6+-24];
	setp.eq.s32 	%p5, %r54, %r35;
	selp.u32 	%r55, 1, 0, %p5;
	add.s32 	%r56, %r53, %r55;
	ld.global.u32 	%r57, [%rd6+-20];
	setp.eq.s32 	%p6, %r57, %r35;
	selp.u32 	%r58, 1, 0, %p6;
	add.s32 	%r59, %r56, %r58;
	ld.global.u32 	%r60, [%rd6+-16];
	setp.eq.s32 	%p7, %r60, %r35;
	selp.u32 	%r61, 1, 0, %p7;
	add.s32 	%r62, %r59, %r61;
	ld.global.u32 	%r63, [%rd6+-12];
	setp.eq.s32 	%p8, %r63, %r35;
	selp.u32 	%r64, 1, 0, %p8;
	add.s32 	%r65, %r62, %r64;
	ld.global.u32 	%r66, [%rd6+-8];
	setp.eq.s32 	%p9, %r66, %r35;
	selp.u32 	%r67, 1, 0, %p9;
	add.s32 	%r68, %r65, %r67;
	ld.global.u32 	%r69, [%rd6+-4];
	setp.eq.s32 	%p10, %r69, %r35;
	selp.u32 	%r70, 1, 0, %p10;
	add.s32 	%r71, %r68, %r70;
	ld.global.u32 	%r72, [%rd6];
	setp.eq.s32 	%p11, %r72, %r35;
	selp.u32 	%r73, 1, 0, %p11;
	add.s32 	%r74, %r71, %r73;
	ld.global.u32 	%r75, [%rd6+4];
	setp.eq.s32 	%p12, %r75, %r35;
	selp.u32 	%r76, 1, 0, %p12;
	add.s32 	%r77, %r74, %r76;
	ld.global.u32 	%r78, [%rd6+8];
	setp.eq.s32 	%p13, %r78, %r35;
	selp.u32 	%r79, 1, 0, %p13;
	add.s32 	%r80, %r77, %r79;
	ld.global.u32 	%r81, [%rd6+12];
	setp.eq.s32 	%p14, %r81, %r35;
	selp.u32 	%r82, 1, 0, %p14;
	add.s32 	%r83, %r80, %r82;
	ld.global.u32 	%r84, [%rd6+16];
	setp.eq.s32 	%p15, %r84, %r35;
	selp.u32 	%r85, 1, 0, %p15;
	add.s32 	%r86, %r83, %r85;
	ld.global.u32 	%r87, [%rd6+20];
	setp.eq.s32 	%p16, %r87, %r35;
	selp.u32 	%r88, 1, 0, %p16;
	add.s32 	%r89, %r86, %r88;
	ld.global.u32 	%r90, [%rd6+24];
	setp.eq.s32 	%p17, %r90, %r35;
	selp.u32 	%r91, 1, 0, %p17;
	add.s32 	%r92, %r89, %r91;
	ld.global.u32 	%r93, [%rd6+28];
	setp.eq.s32 	%p18, %r93, %r35;
	selp.u32 	%r94, 1, 0, %p18;
	add.s32 	%r149, %r92, %r94;
	add.s32 	%r138, %r138, 16;
	add.s32 	%r134, %r134, 16;
	setp.ne.s32 	%p19, %r134, 0;
	@%p19 bra 	$L__BB0_3;
$L__BB0_4:
	setp.eq.s32 	%p20, %r4, 0;
	@%p20 bra 	$L__BB0_13;
	and.b32  	%r15, %r3, 7;
	setp.lt.u32 	%p21, %r4, 8;
	@%p21 bra 	$L__BB0_7;
	mul.wide.s32 	%rd7, %r138, 4;
	add.s64 	%rd8, %rd1, %rd7;
	ld.global.u32 	%r96, [%rd8];
	setp.eq.s32 	%p22, %r96, %r35;
	selp.u32 	%r97, 1, 0, %p22;
	add.s32 	%r98, %r149, %r97;
	ld.global.u32 	%r99, [%rd8+4];
	setp.eq.s32 	%p23, %r99, %r35;
	selp.u32 	%r100, 1, 0, %p23;
	add.s32 	%r101, %r98, %r100;
	ld.global.u32 	%r102, [%rd8+8];
	setp.eq.s32 	%p24, %r102, %r35;
	selp.u32 	%r103, 1, 0, %p24;
	add.s32 	%r104, %r101, %r103;
	ld.global.u32 	%r105, [%rd8+12];
	setp.eq.s32 	%p25, %r105, %r35;
	selp.u32 	%r106, 1, 0, %p25;
	add.s32 	%r107, %r104, %r106;
	ld.global.u32 	%r108, [%rd8+16];
	setp.eq.s32 	%p26, %r108, %r35;
	selp.u32 	%r109, 1, 0, %p26;
	add.s32 	%r110, %r107, %r109;
	ld.global.u32 	%r111, [%rd8+20];
	setp.eq.s32 	%p27, %r111, %r35;
	selp.u32 	%r112, 1, 0, %p27;
	add.s32 	%r113, %r110, %r112;
	ld.global.u32 	%r114, [%rd8+24];
	setp.eq.s32 	%p28, %r114, %r35;
	selp.u32 	%r115, 1, 0, %p28;
	add.s32 	%r116, %r113, %r115;
	ld.global.u32 	%r117, [%rd8+28];
	setp.eq.s32 	%p29, %r117, %r35;
	selp.u32 	%r118, 1, 0, %p29;
	add.s32 	%r149, %r116, %r118;
	add.s32 	%r138, %r138, 8;
$L__BB0_7:
	setp.eq.s32 	%p30, %r15, 0;
	@%p30 bra 	$L__BB0_13;
	and.b32  	%r21, %r3, 3;
	setp.lt.u32 	%p31, %r15, 4;
	@%p31 bra 	$L__BB0_10;
	mul.wide.s32 	%rd9, %r138, 4;
	add.s64 	%rd10, %rd1, %rd9;
	ld.global.u32 	%r120, [%rd10];
	setp.eq.s32 	%p32, %r120, %r35;
	selp.u32 	%r121, 1, 0, %p32;
	add.s32 	%r122, %r149, %r121;
	ld.global.u32 	%r123, [%rd10+4];
	setp.eq.s32 	%p33, %r123, %r35;
	selp.u32 	%r124, 1, 0, %p33;
	add.s32 	%r125, %r122, %r124;
	ld.global.u32 	%r126, [%rd10+8];
	setp.eq.s32 	%p34, %r126, %r35;
	selp.u32 	%r127, 1, 0, %p34;
	add.s32 	%r128, %r125, %r127;
	ld.global.u32 	%r129, [%rd10+12];
	setp.eq.s32 	%p35, %r129, %r35;
	selp.u32 	%r130, 1, 0, %p35;
	add.s32 	%r149, %r128, %r130;
	add.s32 	%r138, %r138, 4;
$L__BB0_10:
	setp.eq.s32 	%p36, %r21, 0;
	@%p36 bra 	$L__BB0_13;
	neg.s32 	%r146, %r21;
$L__BB0_12:
	.pragma "nounroll";
	mul.wide.s32 	%rd11, %r138, 4;
	add.s64 	%rd12, %rd1, %rd11;
	ld.global.u32 	%r131, [%rd12];
	setp.eq.s32 	%p37, %r131, %r35;
	selp.u32 	%r132, 1, 0, %p37;
	add.s32 	%r149, %r149, %r132;
	add.s32 	%r138, %r138, 1;
	add.s32 	%r146, %r146, 1;
	setp.ne.s32 	%p38, %r146, 0;
	@%p38 bra 	$L__BB0_12;
$L__BB0_13:
	cvta.to.global.u64 	%rd13, %rd3;
	atom.global.add.u32 	%r133, [%rd13], %r149;
	ret;

}
	// .globl	_Z10initializePiiS_
.visible .entry _Z10initializePiiS_(
	.param .u64 .ptr .align 1 _Z10initializePiiS__param_0,
	.param .u32 _Z10initializePiiS__param_1,
	.param .u64 .ptr .align 1 _Z10initializePiiS__param_2
)
{
	.reg .pred 	%p<3>;
	.reg .b32 	%r<11>;
	.reg .b64 	%rd<7>;

	ld.param.u64 	%rd2, [_Z10initializePiiS__param_0];
	ld.param.u32 	%r5, [_Z10initializePiiS__param_1];
	ld.param.u64 	%rd3, [_Z10initializePiiS__param_2];
	cvta.to.global.u64 	%rd4, %rd3;
	mov.b32 	%r6, 0;
	st.global.u32 	[%rd4], %r6;
	mov.u32 	%r7, %tid.x;
	mov.u32 	%r1, %ntid.x;
	mov.u32 	%r8, %ctaid.x;
	mad.lo.s32 	%r10, %r1, %r8, %r7;
	setp.ge.s32 	%p1, %r10, %r5;
	@%p1 bra 	$L__BB1_3;
	cvta.to.global.u64 	%rd1, %rd2;
$L__BB1_2:
	mul.wide.s32 	%rd5, %r10, 4;
	add.s64 	%rd6, %rd1, %rd5;
	mov.b32 	%r9, 50;
	st.global.u32 	[%rd6], %r9;
	add.s32 	%r10, %r10, %r1;
	setp.lt.s32 	%p2, %r10, %r5;
	@%p2 bra 	$L__BB1_2;
$L__BB1_3:
	ret;

}


// ===== COMPILED SASS (sm_100) =====

	.target	sm_100

	.elftype	@"ET_EXEC"


//--------------------- .note.nv.tkinfo           --------------------------
	.section	.note.nv.tkinfo,"",@"SHT_NOTE"
	.sectionflags	@"SHF_NOTE_NV_TKINFO"
	.tkinfo
        /*0018*/ 	.word	0x00000002
        /*0030*/ 	.string	""
        /*0030*/ 	.string	"ptxas"
        /*0030*/ 	.string	"Cuda compilation tools, release 13.0, V13.0.88"
        /*0030*/ 	.string	"Build cuda_13.0.r13.0/compiler.36424714_0"
        /*0030*/ 	.string	"-arch sm_100 -m 64 "



//--------------------- .note.nv.cuinfo           --------------------------
	.section	.note.nv.cuinfo,"",@"SHT_NOTE"
	.sectionflags	@"SHF_NOTE_NV_CUINFO"
        /*0018*/ 	.short	0x0002
        /*001a*/ 	.short	0x0064
        /*001c*/ 	.short	0x0082
	.zero		2


//--------------------- .nv.info                  --------------------------
	.section	.nv.info,"",@"SHT_CUDA_INFO"
	.align	4


	//----- nvinfo : EIATTR_REGCOUNT
	.align		4
        /*0000*/ 	.byte	0x04, 0x2f
        /*0002*/ 	.short	(.L_10 - .L_9)
	.align		4
.L_9:
        /*0004*/ 	.word	index@(_Z9countElemiiPiS_)
        /*0008*/ 	.word	0x0000001c


	//----- nvinfo : EIATTR_FRAME_SIZE
	.align		4
.L_10:
        /*000c*/ 	.byte	0x04, 0x11
        /*000e*/ 	.short	(.L_12 - .L_11)
	.align		4
.L_11:
        /*0010*/ 	.word	index@(_Z9countElemiiPiS_)
        /*0014*/ 	.word	0x00000000


	//----- nvinfo : EIATTR_REGCOUNT
	.align		4
.L_12:
        /*0018*/ 	.byte	0x04, 0x2f
        /*001a*/ 	.short	(.L_14 - .L_13)
	.align		4
.L_13:
        /*001c*/ 	.word	index@(_Z10initializePiiS_)
        /*0020*/ 	.word	0x0000000a


	//----- nvinfo : EIATTR_FRAME_SIZE
	.align		4
.L_14:
        /*0024*/ 	.byte	0x04, 0x11
        /*0026*/ 	.short	(.L_16 - .L_15)
	.align		4
.L_15:
        /*0028*/ 	.word	index@(_Z10initializePiiS_)
        /*002c*/ 	.word	0x00000000


	//----- nvinfo : EIATTR_MIN_STACK_SIZE
	.align		4
.L_16:
        /*0030*/ 	.byte	0x04, 0x12
        /*0032*/ 	.short	(.L_18 - .L_17)
	.align		4
.L_17:
        /*0034*/ 	.word	index@(_Z10initializePiiS_)
        /*0038*/ 	.word	0x00000000


	//----- nvinfo : EIATTR_MIN_STACK_SIZE
	.align		4
.L_18:
        /*003c*/ 	.byte	0x04, 0x12
        /*003e*/ 	.short	(.L_20 - .L_19)
	.align		4
.L_19:
        /*0040*/ 	.word	index@(_Z9countElemiiPiS_)
        /*0044*/ 	.word	0x00000000
.L_20:


//--------------------- .nv.compat                --------------------------
	.section	.nv.compat,"",@"SHT_CUDA_COMPAT_INFO"
	.align	4
        /*0000*/ 	.byte	0x02, 0x09, 0x00, 0x00, 0x02, 0x02, 0x01, 0x00, 0x02, 0x05, 0x05, 0x00, 0x03, 0x07, 0x01, 0x01
        /*0010*/ 	.byte	0x02, 0x03, 0x00, 0x00, 0x02, 0x06, 0x01, 0x00, 0x04, 0x0b, 0x08, 0x00, 0x09, 0x00, 0x00, 0x00
        /*0020*/ 	.byte	0x00, 0x00, 0x00, 0x00


//--------------------- .nv.info._Z10initializePiiS_ --------------------------
	.section	.nv.info._Z10initializePiiS_,"",@"SHT_CUDA_INFO"
	.sectionflags	@""
	.align	4


	//----- nvinfo : EIATTR_CUDA_API_VERSION
	.align		4
        /*0000*/ 	.byte	0x04, 0x37
        /*0002*/ 	.short	(.L_22 - .L_21)
.L_21:
        /*0004*/ 	.word	0x00000082


	//----- nvinfo : EIATTR_KPARAM_INFO
	.align		4
.L_22:
        /*0008*/ 	.byte	0x04, 0x17
        /*000a*/ 	.short	(.L_24 - .L_23)
.L_23:
        /*000c*/ 	.word	0x00000000
        /*0010*/ 	.short	0x0002
        /*0012*/ 	.short	0x0010
        /*0014*/ 	.byte	0x00, 0xf5, 0x21, 0x00


	//----- nvinfo : EIATTR_KPARAM_INFO
	.align		4
.L_24:
        /*0018*/ 	.byte	0x04, 0x17
        /*001a*/ 	.short	(.L_26 - .L_25)
.L_25:
        /*001c*/ 	.word	0x00000000
        /*0020*/ 	.short	0x0001
        /*0022*/ 	.short	0x0008
        /*0024*/ 	.byte	0x00, 0xf0, 0x11, 0x00


	//----- nvinfo : EIATTR_KPARAM_INFO
	.align		4
.L_26:
        /*0028*/ 	.byte	0x04, 0x17
        /*002a*/ 	.short	(.L_28 - .L_27)
.L_27:
        /*002c*/ 	.word	0x00000000
        /*0030*/ 	.short	0x0000
        /*0032*/ 	.short	0x0000
        /*0034*/ 	.byte	0x00, 0xf5, 0x21, 0x00


	//----- nvinfo : EIATTR_SPARSE_MMA_MASK
	.align		4
.L_28:
        /*0038*/ 	.byte	0x03, 0x50
        /*003a*/ 	.short	0x0000


	//----- nvinfo : EIATTR_MAXREG_COUNT
	.align		4
        /*003c*/ 	.byte	0x03, 0x1b
        /*003e*/ 	.short	0x00ff


	//----- nvinfo : EIATTR_MERCURY_ISA_VERSION
	.align		4
        /*0040*/ 	.byte	0x03, 0x5f
        /*0042*/ 	.short	0x0101


	//----- nvinfo : EIATTR_VRC_CTA_INIT_COUNT
	.align		4
        /*0044*/ 	.byte	0x02, 0x4a
	.zero		1
	.zero		1


	//----- nvinfo : EIATTR_EXIT_INSTR_OFFSETS
	.align		4
        /*0048*/ 	.byte	0x04, 0x1c
        /*004a*/ 	.short	(.L_30 - .L_29)


	//   ....[0]....
.L_29:
        /*004c*/ 	.word	0x000000a0


	//   ....[1]....
        /*0050*/ 	.word	0x00000120


	//----- nvinfo : EIATTR_CRS_STACK_SIZE
	.align		4
.L_30:
        /*0054*/ 	.byte	0x04, 0x1e
        /*0056*/ 	.short	(.L_32 - .L_31)
.L_31:
        /*0058*/ 	.word	0x00000000


	//----- nvinfo : EIATTR_CBANK_PARAM_SIZE
	.align		4
.L_32:
        /*005c*/ 	.byte	0x03, 0x19
        /*005e*/ 	.short	0x0018


	//----- nvinfo : EIATTR_PARAM_CBANK
	.align		4
        /*0060*/ 	.byte	0x04, 0x0a
        /*0062*/ 	.short	(.L_34 - .L_33)
	.align		4
.L_33:
        /*0064*/ 	.word	index@(.nv.constant0._Z10initializePiiS_)
        /*0068*/ 	.short	0x0380
        /*006a*/ 	.short	0x0018


	//----- nvinfo : EIATTR_SW_WAR
	.align		4
.L_34:
        /*006c*/ 	.byte	0x04, 0x36
        /*006e*/ 	.short	(.L_36 - .L_35)
.L_35:
        /*0070*/ 	.word	0x00000008
.L_36:


//--------------------- .nv.info._Z9countElemiiPiS_ --------------------------
	.section	.nv.info._Z9countElemiiPiS_,"",@"SHT_CUDA_INFO"
	.sectionflags	@""
	.align	4


	//----- nvinfo : EIATTR_CUDA_API_VERSION
	.align		4
        /*0000*/ 	.byte	0x04, 0x37
        /*0002*/ 	.short	(.L_38 - .L_37)
.L_37:
        /*0004*/ 	.word	0x00000082


	//----- nvinfo : EIATTR_KPARAM_INFO
	.align		4
.L_38:
        /*0008*/ 	.byte	0x04, 0x17
        /*000a*/ 	.short	(.L_40 - .L_39)
.L_39:
        /*000c*/ 	.word	0x00000000
        /*0010*/ 	.short	0x0003
        /*0012*/ 	.short	0x0010
        /*0014*/ 	.byte	0x00, 0xf5, 0x21, 0x00


	//----- nvinfo : EIATTR_KPARAM_INFO
	.align		4
.L_40:
        /*0018*/ 	.byte	0x04, 0x17
        /*001a*/ 	.short	(.L_42 - .L_41)
.L_41:
        /*001c*/ 	.word	0x00000000
        /*0020*/ 	.short	0x0002
        /*0022*/ 	.short	0x0008
        /*0024*/ 	.byte	0x00, 0xf5, 0x21, 0x00


	//----- nvinfo : EIATTR_KPARAM_INFO
	.align		4
.L_42:
        /*0028*/ 	.byte	0x04, 0x17
        /*002a*/ 	.short	(.L_44 - .L_43)
.L_43:
        /*002c*/ 	.word	0x00000000
        /*0030*/ 	.short	0x0001
        /*0032*/ 	.short	0x0004
        /*0034*/ 	.byte	0x00, 0xf0, 0x11, 0x00


	//----- nvinfo : EIATTR_KPARAM_INFO
	.align		4
.L_44:
        /*0038*/ 	.byte	0x04, 0x17
        /*003a*/ 	.short	(.L_46 - .L_45)
.L_45:
        /*003c*/ 	.word	0x00000000
        /*0040*/ 	.short	0x0000
        /*0042*/ 	.short	0x0000
        /*0044*/ 	.byte	0x00, 0xf0, 0x11, 0x00


	//----- nvinfo : EIATTR_SPARSE_MMA_MASK
	.align		4
.L_46:
        /*0048*/ 	.byte	0x03, 0x50
        /*004a*/ 	.short	0x0000


	//----- nvinfo : EIATTR_MAXREG_COUNT
	.align		4
        /*004c*/ 	.byte	0x03, 0x1b
        /*004e*/ 	.short	0x00ff


	//----- nvinfo : EIATTR_MERCURY_ISA_VERSION
	.align		4
        /*0050*/ 	.byte	0x03, 0x5f
        /*0052*/ 	.short	0x0101


	//----- nvinfo : EIATTR_INT_WARP_WIDE_INSTR_OFFSETS
	.align		4
        /*0054*/ 	.byte	0x04, 0x31
        /*0056*/ 	.short	(.L_48 - .L_47)


	//   ....[0]....
.L_47:
        /*0058*/ 	.word	0x00000c90


	//   ....[1]....
        /*005c*/ 	.word	0x00000cb0


	//----- nvinfo : EIATTR_VRC_CTA_INIT_COUNT
	.align		4
.L_48:
        /*0060*/ 	.byte	0x02, 0x4a
	.zero		1
	.zero		1


	//----- nvinfo : EIATTR_EXIT_INSTR_OFFSETS
	.align		4
        /*0064*/ 	.byte	0x04, 0x1c
        /*0066*/ 	.short	(.L_50 - .L_49)


	//   ....[0]....
.L_49:
        /*0068*/ 	.word	0x00000d00


	//----- nvinfo : EIATTR_CRS_STACK_SIZE
	.align		4
.L_50:
        /*006c*/ 	.byte	0x04, 0x1e
        /*006e*/ 	.short	(.L_52 - .L_51)
.L_51:
        /*0070*/ 	.word	0x00000000


	//----- nvinfo : EIATTR_CBANK_PARAM_SIZE
	.align		4
.L_52:
        /*0074*/ 	.byte	0x03, 0x19
        /*0076*/ 	.short	0x0018


	//----- nvinfo : EIATTR_PARAM_CBANK
	.align		4
        /*0078*/ 	.byte	0x04, 0x0a
        /*007a*/ 	.short	(.L_54 - .L_53)
	.align		4
.L_53:
        /*007c*/ 	.word	index@(.nv.constant0._Z9countElemiiPiS_)
        /*0080*/ 	.short	0x0380
        /*0082*/ 	.short	0x0018


	//----- nvinfo : EIATTR_SW_WAR
	.align		4
.L_54:
        /*0084*/ 	.byte	0x04, 0x36
        /*0086*/ 	.short	(.L_56 - .L_55)
.L_55:
        /*0088*/ 	.word	0x00000008
.L_56:


//--------------------- .nv.callgraph             --------------------------
	.section	.nv.callgraph,"",@"SHT_CUDA_CALLGRAPH"
	.align	4
	.sectionentsize	8
	.align		4
        /*0000*/ 	.word	0x00000000
	.align		4
        /*0004*/ 	.word	0xffffffff
	.align		4
        /*0008*/ 	.word	0x00000000
	.align		4
        /*000c*/ 	.word	0xfffffffe
	.align		4
        /*0010*/ 	.word	0x00000000
	.align		4
        /*0014*/ 	.word	0xfffffffd
	.align		4
        /*0018*/ 	.word	0x00000000
	.align		4
        /*001c*/ 	.word	0xfffffffc


//--------------------- .nv.constant4             --------------------------
	.section	.nv.constant4,"a",@progbits
	.align	8
	.align		8
.nv.constant4:
        /*0000*/ 	.dword	precalc_xorwow_matrix
	.align		8
        /*0008*/ 	.dword	precalc_xorwow_offset_matrix
	.align		8
        /*0010*/ 	.dword	mrg32k3aM1
	.align		8
        /*0018*/ 	.dword	mrg32k3aM2
	.align		8
        /*0020*/ 	.dword	mrg32k3aM1SubSeq
	.align		8
        /*0028*/ 	.dword	mrg32k3aM2SubSeq
	.align		8
        /*0030*/ 	.dword	mrg32k3aM1Seq
	.align		8
        /*0038*/ 	.dword	mrg32k3aM2Seq


//--------------------- .nv.constant3             --------------------------
	.section	.nv.constant3,"a",@progbits
	.align	8
.nv.constant3:
	.type		__cr_lgamma_table,@object
	.size		__cr_lgamma_table,(.L_8 - __cr_lgamma_table)
__cr_lgamma_table:
        /*0000*/ 	.byte	0x00, 0x00, 0x00, 0x00, 0x00, 0x00, 0x00, 0x00, 0x00, 0x00, 0x00, 0x00, 0x00, 0x00, 0x00, 0x00
        /*0010*/ 	.byte	0xef, 0x39, 0xfa, 0xfe, 0x42, 0x2e, 0xe6, 0x3f, 0x02, 0x20, 0x2a, 0xfa, 0x0b, 0xab, 0xfc, 0x3f
        /*0020*/ 	.byte	0xf9, 0x2c, 0x92, 0x7c, 0xa7, 0x6c, 0x09, 0x40, 0xc9, 0x79, 0x44, 0x3c, 0x64, 0x26, 0x13, 0x40
        /*0030*/ 	.byte	0xca, 0x01, 0xcf, 0x3a, 0x27, 0x51, 0x1a, 0x40, 0x30, 0xcc, 0x2d, 0xf3, 0xe1, 0x0c, 0x21, 0x40
        /*0040*/ 	.byte	0x0d, 0xb7, 0xfc, 0x82, 0x8e, 0x35, 0x25, 0x40
.L_8:


//--------------------- .text._Z10initializePiiS_ --------------------------
	.section	.text._Z10initializePiiS_,"ax",@progbits
	.align	128
        .global         _Z10initializePiiS_
        .type           _Z10initializePiiS_,@function
        .size           _Z10initializePiiS_,(.L_x_13 - _Z10initializePiiS_)
        .other          _Z10initializePiiS_,@"STO_CUDA_ENTRY STV_DEFAULT"
_Z10initializePiiS_:
.text._Z10initializePiiS_:
[----:B------:R-:W-:Y:S01]  /*0000*/  LDC R1, c[0x0][0x37c] ;  /* 0x0000df00ff017b82 */ /* 0x000fe20000000800 */
[----:B------:R-:W0:Y:S01]  /*0010*/  S2R R0, SR_TID.X ;  /* 0x0000000000007919 */ /* 0x000e220000002100 */
[----:B------:R-:W0:Y:S06]  /*0020*/  LDCU UR6, c[0x0][0x360] ;  /* 0x00006c00ff0677ac */ /* 0x000e2c0008000800 */
[----:B------:R-:W1:Y:S01]  /*0030*/  LDC.64 R4, c[0x0][0x390] ;  /* 0x0000e400ff047b82 */ /* 0x000e620000000a00 */
[----:B------:R-:W0:Y:S01]  /*0040*/  S2R R3, SR_CTAID.X ;  /* 0x0000000000037919 */ /* 0x000e220000002500 */
[----:B------:R-:W2:Y:S01]  /*0050*/  LDCU UR7, c[0x0][0x388] ;  /* 0x00007100ff0777ac */ /* 0x000ea20008000800 */
[----:B------:R-:W1:Y:S02]  /*0060*/  LDCU.64 UR4, c[0x0][0x358] ;  /* 0x00006b00ff0477ac */ /* 0x000e640008000a00 */
[----:B-1----:R1:W-:Y:S01]  /*0070*/  STG.E desc[UR4][R4.64], RZ ;  /* 0x000000ff04007986 */ /* 0x0023e2000c101904 */
[----:B0-----:R-:W-:-:S05]  /*0080*/  IMAD R0, R3, UR6, R0 ;  /* 0x0000000603007c24 */ /* 0x001fca000f8e0200 */
[----:B--2---:R-:W-:-:S13]  /*0090*/  ISETP.GE.AND P0, PT, R0, UR7, PT ;  /* 0x0000000700007c0c */ /* 0x004fda000bf06270 */
[----:B-1----:R-:W-:Y:S05]  /*00a0*/  @P0 EXIT ;  /* 0x000000000000094d */ /* 0x002fea0003800000 */
[----:B------:R-:W0:Y:S01]  /*00b0*/  LDC.64 R4, c[0x0][0x380] ;  /* 0x0000e000ff047b82 */ /* 0x000e220000000a00 */
[----:B------:R-:W-:-:S07]  /*00c0*/  HFMA2 R7, -RZ, RZ, 0, 2.98023223876953125e-06 ;  /* 0x00000032ff077431 */ /* 0x000fce00000001ff */
.L_x_0:
[C---:B0-----:R-:W-:Y:S01]  /*00d0*/  IMAD.WIDE R2, R0.reuse, 0x4, R4 ;  /* 0x0000000400027825 */ /* 0x041fe200078e0204 */
[----:B------:R-:W-:-:S04]  /*00e0*/  IADD3 R0, PT, PT, R0, UR6, RZ ;  /* 0x0000000600007c10 */ /* 0x000fc8000fffe0ff */
[----:B------:R1:W-:Y:S01]  /*00f0*/  STG.E desc[UR4][R2.64], R7 ;  /* 0x0000000702007986 */ /* 0x0003e2000c101904 */
[----:B------:R-:W-:-:S13]  /*0100*/  ISETP.GE.AND P0, PT, R0, UR7, PT ;  /* 0x0000000700007c0c */ /* 0x000fda000bf06270 */
[----:B-1----:R-:W-:Y:S05]  /*0110*/  @!P0 BRA `(.L_x_0) ;  /* 0xfffffffc00ec8947 */ /* 0x002fea000383ffff */
[----:B------:R-:W-:Y:S05]  /*0120*/  EXIT ;  /* 0x000000000000794d */ /* 0x000fea0003800000 */
.L_x_1:
[----:B------:R-:W-:-:S00]  /*0130*/  BRA `(.L_x_1) ;  /* 0xfffffffc00fc7947 */ /* 0x000fc0000383ffff */
[----:B------:R-:W-:-:S00]  /*0140*/  NOP ;  /* 0x0000000000007918 */ /* 0x000fc00000000000 */
        /* <DEDUP_REMOVED lines=11> */
.L_x_13:


//--------------------- .text._Z9countElemiiPiS_  --------------------------
	.section	.text._Z9countElemiiPiS_,"ax",@progbits
	.align	128
        .global         _Z9countElemiiPiS_
        .type           _Z9countElemiiPiS_,@function
        .size           _Z9countElemiiPiS_,(.L_x_14 - _Z9countElemiiPiS_)
        .other          _Z9countElemiiPiS_,@"STO_CUDA_ENTRY STV_DEFAULT"
_Z9countElemiiPiS_:
.text._Z9countElemiiPiS_:
[----:B------:R-:W-:Y:S01]  /*0000*/  LDC R1, c[0x0][0x37c] ;  /* 0x0000df00ff017b82 */ /* 0x000fe20000000800 */
[----:B------:R-:W0:Y:S07]  /*0010*/  LDCU UR4, c[0x0][0x360] ;  /* 0x00006c00ff0477ac */ /* 0x000e2e0008000800 */
[----:B------:R-:W1:Y:S01]  /*0020*/  LDC R6, c[0x0][0x380] ;  /* 0x0000e000ff067b82 */ /* 0x000e620000000800 */
[----:B------:R-:W2:Y:S01]  /*0030*/  LDCU.64 UR6, c[0x0][0x358] ;  /* 0x00006b00ff0677ac */ /* 0x000ea20008000a00 */
[----:B0-----:R-:W0:Y:S01]  /*0040*/  I2F.U32.RP R0, UR4 ;  /* 0x0000000400007d06 */ /* 0x001e220008209000 */
[----:B------:R-:W-:-:S07]  /*0050*/  ISETP.NE.U32.AND P2, PT, RZ, UR4, PT ;  /* 0x00000004ff007c0c */ /* 0x000fce000bf45070 */
[----:B0-----:R-:W0:Y:S02]  /*0060*/  MUFU.RCP R0, R0 ;  /* 0x0000000000007308 */ /* 0x001e240000001000 */
[----:B0-----:R-:W-:-:S06]  /*0070*/  VIADD R2, R0, 0xffffffe ;  /* 0x0ffffffe00027836 */ /* 0x001fcc0000000000 */
[----:B------:R0:W3:Y:S02]  /*0080*/  F2I.FTZ.U32.TRUNC.NTZ R3, R2 ;  /* 0x0000000200037305 */ /* 0x0000e4000021f000 */
[----:B0-----:R-:W-:Y:S02]  /*0090*/  IMAD.MOV.U32 R2, RZ, RZ, RZ ;  /* 0x000000ffff027224 */ /* 0x001fe400078e00ff */
[----:B---3--:R-:W-:-:S04]  /*00a0*/  IMAD.MOV R5, RZ, RZ, -R3 ;  /* 0x000000ffff057224 */ /* 0x008fc800078e0a03 */
[----:B------:R-:W-:-:S04]  /*00b0*/  IMAD R5, R5, UR4, RZ ;  /* 0x0000000405057c24 */ /* 0x000fc8000f8e02ff */
[----:B------:R-:W-:-:S06]  /*00c0*/  IMAD.HI.U32 R3, R3, R5, R2 ;  /* 0x0000000503037227 */ /* 0x000fcc00078e0002 */
[----:B-1----:R-:W-:-:S05]  /*00d0*/  IMAD.HI.U32 R4, R3, R6, RZ ;  /* 0x0000000603047227 */ /* 0x002fca00078e00ff */
[----:B------:R-:W-:-:S05]  /*00e0*/  IADD3 R3, PT, PT, -R4, RZ, RZ ;  /* 0x000000ff04037210 */ /* 0x000fca0007ffe1ff */
[----:B------:R-:W-:-:S05]  /*00f0*/  IMAD R0, R3, UR4, R6 ;  /* 0x0000000403007c24 */ /* 0x000fca000f8e0206 */
[----:B------:R-:W-:-:S13]  /*0100*/  ISETP.GE.U32.AND P0, PT, R0, UR4, PT ;  /* 0x0000000400007c0c */ /* 0x000fda000bf06070 */
[----:B------:R-:W-:Y:S02]  /*0110*/  @P0 VIADD R0, R0, -UR4 ;  /* 0x8000000400000c36 */ /* 0x000fe40008000000 */
[----:B------:R-:W-:-:S03]  /*0120*/  @P0 VIADD R4, R4, 0x1 ;  /* 0x0000000104040836 */ /* 0x000fc60000000000 */
[----:B------:R-:W-:Y:S01]  /*0130*/  ISETP.GE.U32.AND P1, PT, R0, UR4, PT ;  /* 0x0000000400007c0c */ /* 0x000fe2000bf26070 */
[----:B------:R-:W-:-:S12]  /*0140*/  HFMA2 R0, -RZ, RZ, 0, 0 ;  /* 0x00000000ff007431 */ /* 0x000fd800000001ff */
[----:B------:R-:W-:Y:S01]  /*0150*/  @P1 VIADD R4, R4, 0x1 ;  /* 0x0000000104041836 */ /* 0x000fe20000000000 */
[----:B------:R-:W-:-:S04]  /*0160*/  @!P2 LOP3.LUT R4, RZ, UR4, RZ, 0x33, !PT ;  /* 0x00000004ff04ac12 */ /* 0x000fc8000f8e33ff */
[----:B------:R-:W-:-:S13]  /*0170*/  ISETP.GE.AND P0, PT, R4, 0x1, PT ;  /* 0x000000010400780c */ /* 0x000fda0003f06270 */
[----:B--2---:R-:W-:Y:S05]  /*0180*/  @!P0 BRA `(.L_x_2) ;  /* 0x0000000800bc8947 */ /* 0x004fea0003800000 */
[----:B------:R-:W0:Y:S01]  /*0190*/  S2R R7, SR_TID.X ;  /* 0x0000000000077919 */ /* 0x000e220000002100 */
[----:B------:R-:W1:Y:S01]  /*01a0*/  LDCU UR4, c[0x0][0x384] ;  /* 0x00007080ff0477ac */ /* 0x000e620008000800 */
[----:B------:R-:W-:Y:S01]  /*01b0*/  BSSY.RECONVERGENT B0, `(.L_x_3) ;  /* 0x0000056000007945 */ /* 0x000fe20003800200 */
[----:B0-----:R-:W-:-:S04]  /*01c0*/  IMAD R7, R4, R7, RZ ;  /* 0x0000000704077224 */ /* 0x001fc800078e02ff */
[----:B------:R-:W-:-:S05]  /*01d0*/  VIADD R0, R7, 0x1 ;  /* 0x0000000107007836 */ /* 0x000fca0000000000 */
[----:B------:R-:W-:-:S05]  /*01e0*/  VIADDMNMX R0, R7, R4, R0, !PT ;  /* 0x0000000407007246 */ /* 0x000fca0007800100 */
[----:B------:R-:W-:Y:S02]  /*01f0*/  IMAD.IADD R6, R0, 0x1, -R7 ;  /* 0x0000000100067824 */ /* 0x000fe400078e0a07 */
[----:B------:R-:W-:-:S03]  /*0200*/  IMAD.IADD R0, R7, 0x1, -R0 ;  /* 0x0000000107007824 */ /* 0x000fc600078e0a00 */
[----:B------:R-:W-:Y:S02]  /*0210*/  LOP3.LUT R24, R6, 0xf, RZ, 0xc0, !PT ;  /* 0x0000000f06187812 */ /* 0x000fe400078ec0ff */
[----:B------:R-:W-:Y:S02]  /*0220*/  ISETP.GT.U32.AND P1, PT, R0, -0x10, PT ;  /* 0xfffffff00000780c */ /* 0x000fe40003f24070 */
[----:B------:R-:W-:Y:S02]  /*0230*/  ISETP.NE.AND P0, PT, R24, RZ, PT ;  /* 0x000000ff1800720c */ /* 0x000fe40003f05270 */
[----:B------:R-:W-:-:S09]  /*0240*/  MOV R0, RZ ;  /* 0x000000ff00007202 */ /* 0x000fd20000000f00 */
[----:B-1----:R-:W-:Y:S05]  /*0250*/  @P1 BRA `(.L_x_4) ;  /* 0x00000004002c1947 */ /* 0x002fea0003800000 */
[----:B------:R-:W0:Y:S01]  /*0260*/  LDC.64 R2, c[0x0][0x388] ;  /* 0x0000e200ff027b82 */ /* 0x000e220000000a00 */
[----:B------:R-:W-:Y:S01]  /*0270*/  LOP3.LUT R8, R6, 0xfffffff0, RZ, 0xc0, !PT ;  /* 0xfffffff006087812 */ /* 0x000fe200078ec0ff */
[----:B------:R-:W-:-:S04]  /*0280*/  IMAD.MOV.U32 R0, RZ, RZ, RZ ;  /* 0x000000ffff007224 */ /* 0x000fc800078e00ff */
[----:B------:R-:W-:Y:S01]  /*0290*/  IMAD.MOV R8, RZ, RZ, -R8 ;  /* 0x000000ffff087224 */ /* 0x000fe200078e0a08 */
[----:B0-----:R-:W-:-:S05]  /*02a0*/  IADD3 R2, P1, PT, R2, 0x20, RZ ;  /* 0x0000002002027810 */ /* 0x001fca0007f3e0ff */
[----:B------:R-:W-:-:S08]  /*02b0*/  IMAD.X R3, RZ, RZ, R3, P1 ;  /* 0x000000ffff037224 */ /* 0x000fd000008e0603 */
.L_x_5:
[----:B------:R-:W-:-:S05]  /*02c0*/  IMAD.WIDE R4, R7, 0x4, R2 ;  /* 0x0000000407047825 */ /* 0x000fca00078e0202 */
[----:B------:R-:W2:Y:S04]  /*02d0*/  LDG.E R25, desc[UR6][R4.64+-0x20] ;  /* 0xffffe00604197981 */ /* 0x000ea8000c1e1900 */
[----:B------:R-:W3:Y:S04]  /*02e0*/  LDG.E R19, desc[UR6][R4.64+-0x1c] ;  /* 0xffffe40604137981 */ /* 0x000ee8000c1e1900 */
[----:B------:R-:W4:Y:S04]  /*02f0*/  LDG.E R20, desc[UR6][R4.64+-0x18] ;  /* 0xffffe80604147981 */ /* 0x000f28000c1e1900 */
[----:B------:R-:W5:Y:S04]  /*0300*/  LDG.E R21, desc[UR6][R4.64+-0x14] ;  /* 0xffffec0604157981 */ /* 0x000f68000c1e1900 */
        /* <DEDUP_REMOVED lines=11> */
[----:B------:R0:W5:Y:S01]  /*03c0*/  LDG.E R18, desc[UR6][R4.64+0x1c] ;  /* 0x00001c0604127981 */ /* 0x000162000c1e1900 */
[----:B------:R-:W-:Y:S01]  /*03d0*/  VIADD R8, R8, 0x10 ;  /* 0x0000001008087836 */ /* 0x000fe20000000000 */
[----:B------:R-:W-:-:S02]  /*03e0*/  IADD3 R7, PT, PT, R7, 0x10, RZ ;  /* 0x0000001007077810 */ /* 0x000fc40007ffe0ff */
[----:B--2---:R-:W-:Y:S02]  /*03f0*/  ISETP.NE.AND P1, PT, R25, UR4, PT ;  /* 0x0000000419007c0c */ /* 0x004fe4000bf25270 */
[----:B---3--:R-:W-:Y:S02]  /*0400*/  ISETP.NE.AND P2, PT, R19, UR4, PT ;  /* 0x0000000413007c0c */ /* 0x008fe4000bf45270 */
[----:B------:R-:W-:-:S09]  /*0410*/  IADD3 R19, PT, PT, R0, 0x1, RZ ;  /* 0x0000000100137810 */ /* 0x000fd20007ffe0ff */
[----:B------:R-:W-:Y:S01]  /*0420*/  @P1 IMAD.MOV R19, RZ, RZ, R0 ;  /* 0x000000ffff131224 */ /* 0x000fe200078e0200 */
[----:B----4-:R-:W-:-:S03]  /*0430*/  ISETP.NE.AND P1, PT, R20, UR4, PT ;  /* 0x0000000414007c0c */ /* 0x010fc6000bf25270 */
[----:B------:R-:W-:Y:S02]  /*0440*/  VIADD R0, R19, 0x1 ;  /* 0x0000000113007836 */ /* 0x000fe40000000000 */
[----:B------:R-:W-:Y:S01]  /*0450*/  @P2 IMAD.MOV R0, RZ, RZ, R19 ;  /* 0x000000ffff002224 */ /* 0x000fe200078e0213 */
[----:B-----5:R-:W-:-:S04]  /*0460*/  ISETP.NE.AND P2, PT, R21, UR4, PT ;  /* 0x0000000415007c0c */ /* 0x020fc8000bf45270 */
[----:B------:R-:W-:-:S03]  /*0470*/  IADD3 R19, PT, PT, R0, 0x1, RZ ;  /* 0x0000000100137810 */ /* 0x000fc60007ffe0ff */
[----:B------:R-:W-:Y:S01]  /*0480*/  @P1 IMAD.MOV R19, RZ, RZ, R0 ;  /* 0x000000ffff131224 */ /* 0x000fe200078e0200 */
[----:B------:R-:W-:-:S03]  /*0490*/  ISETP.NE.AND P1, PT, R22, UR4, PT ;  /* 0x0000000416007c0c */ /* 0x000fc6000bf25270 */
[----:B------:R-:W-:Y:S02]  /*04a0*/  VIADD R0, R19, 0x1 ;  /* 0x0000000113007836 */ /* 0x000fe40000000000 */
[----:B------:R-:W-:Y:S01]  /*04b0*/  @P2 IMAD.MOV R0, RZ, RZ, R19 ;  /* 0x000000ffff002224 */ /* 0x000fe200078e0213 */
[----:B------:R-:W-:-:S04]  /*04c0*/  ISETP.NE.AND P2, PT, R23, UR4, PT ;  /* 0x0000000417007c0c */ /* 0x000fc8000bf45270 */
[----:B0-----:R-:W-:-:S03]  /*04d0*/  IADD3 R4, PT, PT, R0, 0x1, RZ ;  /* 0x0000000100047810 */ /* 0x001fc60007ffe0ff */
[----:B------:R-:W-:Y:S01]  /*04e0*/  @P1 IMAD.MOV R4, RZ, RZ, R0 ;  /* 0x000000ffff041224 */ /* 0x000fe200078e0200 */
[----:B------:R-:W-:-:S03]  /*04f0*/  ISETP.NE.AND P1, PT, R17, UR4, PT ;  /* 0x0000000411007c0c */ /* 0x000fc6000bf25270 */
[----:B------:R-:W-:Y:S02]  /*0500*/  VIADD R0, R4, 0x1 ;  /* 0x0000000104007836 */ /* 0x000fe40000000000 */
[----:B------:R-:W-:Y:S01]  /*0510*/  @P2 IMAD.MOV R0, RZ, RZ, R4 ;  /* 0x000000ffff002224 */ /* 0x000fe200078e0204 */
[----:B------:R-:W-:-:S04]  /*0520*/  ISETP.NE.AND P2, PT, R16, UR4, PT ;  /* 0x0000000410007c0c */ /* 0x000fc8000bf45270 */
[----:B------:R-:W-:-:S03]  /*0530*/  IADD3 R4, PT, PT, R0, 0x1, RZ ;  /* 0x0000000100047810 */ /* 0x000fc60007ffe0ff */
        /* <DEDUP_REMOVED lines=25> */
[----:B------:R-:W-:-:S03]  /*06d0*/  ISETP.NE.AND P1, PT, R8, RZ, PT ;  /* 0x000000ff0800720c */ /* 0x000fc60003f25270 */
[----:B------:R-:W-:Y:S02]  /*06e0*/  VIADD R0, R4, 0x1 ;  /* 0x0000000104007836 */ /* 0x000fe40000000000 */
[----:B------:R-:W-:-:S08]  /*06f0*/  @P2 IMAD.MOV R0, RZ, RZ, R4 ;  /* 0x000000ffff002224 */ /* 0x000fd000078e0204 */
[----:B------:R-:W-:Y:S05]  /*0700*/  @P1 BRA `(.L_x_5) ;  /* 0xfffffff800ec1947 */ /* 0x000fea000383ffff */
.L_x_4:
[----:B------:R-:W-:Y:S05]  /*0710*/  BSYNC.RECONVERGENT B0 ;  /* 0x0000000000007941 */ /* 0x000fea0003800200 */
.L_x_3:
[----:B------:R-:W-:Y:S04]  /*0720*/  BSSY.RECONVERGENT B0, `(.L_x_2) ;  /* 0x0000055000007945 */ /* 0x000fe80003800200 */
[----:B------:R-:W-:Y:S05]  /*0730*/  @!P0 BRA `(.L_x_6) ;  /* 0x00000004004c8947 */ /* 0x000fea0003800000 */
[----:B------:R-:W-:Y:S01]  /*0740*/  ISETP.GE.U32.AND P1, PT, R24, 0x8, PT ;  /* 0x000000081800780c */ /* 0x000fe20003f26070 */
[----:B------:R-:W-:Y:S01]  /*0750*/  BSSY.RECONVERGENT B1, `(.L_x_7) ;  /* 0x0000028000017945 */ /* 0x000fe20003800200 */
[----:B------:R-:W-:-:S04]  /*0760*/  LOP3.LUT R14, R6, 0x7, RZ, 0xc0, !PT ;  /* 0x00000007060e7812 */ /* 0x000fc800078ec0ff */
[----:B------:R-:W-:-:S07]  /*0770*/  ISETP.NE.AND P0, PT, R14, RZ, PT ;  /* 0x000000ff0e00720c */ /* 0x000fce0003f05270 */
[----:B------:R-:W-:Y:S06]  /*0780*/  @!P1 BRA `(.L_x_8) ;  /* 0x0000000000909947 */ /* 0x000fec0003800000 */
[----:B------:R-:W0:Y:S01]  /*0790*/  LDC.64 R2, c[0x0][0x388] ;  /* 0x0000e200ff027b82 */ /* 0x000e220000000a00 */
[----:B------:R-:W1:Y:S01]  /*07a0*/  LDCU UR4, c[0x0][0x384] ;  /* 0x00007080ff0477ac */ /* 0x000e620008000800 */
[----:B0-----:R-:W-:-:S05]  /*07b0*/  IMAD.WIDE R2, R7, 0x4, R2 ;  /* 0x0000000407027825 */ /* 0x001fca00078e0202 */
[----:B------:R-:W1:Y:S04]  /*07c0*/  LDG.E R13, desc[UR6][R2.64] ;  /* 0x00000006020d7981 */ /* 0x000e68000c1e1900 */
[----:B------:R-:W2:Y:S04]  /*07d0*/  LDG.E R4, desc[UR6][R2.64+0x4] ;  /* 0x0000040602047981 */ /* 0x000ea8000c1e1900 */
[----:B------:R-:W3:Y:S04]  /*07e0*/  LDG.E R5, desc[UR6][R2.64+0x8] ;  /* 0x0000080602057981 */ /* 0x000ee8000c1e1900 */
[----:B------:R-:W4:Y:S04]  /*07f0*/  LDG.E R8, desc[UR6][R2.64+0xc] ;  /* 0x00000c0602087981 */ /* 0x000f28000c1e1900 */
[----:B------:R-:W5:Y:S04]  /*0800*/  LDG.E R9, desc[UR6][R2.64+0x10] ;  /* 0x0000100602097981 */ /* 0x000f68000c1e1900 */
[----:B------:R-:W5:Y:S04]  /*0810*/  LDG.E R10, desc[UR6][R2.64+0x14] ;  /* 0x00001406020a7981 */ /* 0x000f68000c1e1900 */
[----:B------:R-:W5:Y:S04]  /*0820*/  LDG.E R11, desc[UR6][R2.64+0x18] ;  /* 0x00001806020b7981 */ /* 0x000f68000c1e1900 */
[----:B------:R0:W5:Y:S01]  /*0830*/  LDG.E R12, desc[UR6][R2.64+0x1c] ;  /* 0x00001c06020c7981 */ /* 0x000162000c1e1900 */
[----:B------:R-:W-:Y:S01]  /*0840*/  VIADD R7, R7, 0x8 ;  /* 0x0000000807077836 */ /* 0x000fe20000000000 */
[----:B-1----:R-:W-:-:S02]  /*0850*/  ISETP.NE.AND P2, PT, R13, UR4, PT ;  /* 0x000000040d007c0c */ /* 0x002fc4000bf45270 */
[----:B--2---:R-:W-:Y:S01]  /*0860*/  ISETP.NE.AND P1, PT, R4, UR4, PT ;  /* 0x0000000404007c0c */ /* 0x004fe2000bf25270 */
[----:B------:R-:W-:-:S10]  /*0870*/  VIADD R4, R0, 0x1 ;  /* 0x0000000100047836 */ /* 0x000fd40000000000 */
[----:B------:R-:W-:Y:S01]  /*0880*/  @P2 IMAD.MOV R4, RZ, RZ, R0 ;  /* 0x000000ffff042224 */ /* 0x000fe200078e0200 */
[----:B---3--:R-:W-:-:S04]  /*0890*/  ISETP.NE.AND P2, PT, R5, UR4, PT ;  /* 0x0000000405007c0c */ /* 0x008fc8000bf45270 */
[----:B------:R-:W-:Y:S01]  /*08a0*/  IADD3 R0, PT, PT, R4, 0x1, RZ ;  /* 0x0000000104007810 */ /* 0x000fe20007ffe0ff */
[----:B------:R-:W-:Y:S01]  /*08b0*/  @P1 IMAD.MOV R0, RZ, RZ, R4 ;  /* 0x000000ffff001224 */ /* 0x000fe200078e0204 */
[----:B----4-:R-:W-:-:S03]  /*08c0*/  ISETP.NE.AND P1, PT, R8, UR4, PT ;  /* 0x0000000408007c0c */ /* 0x010fc6000bf25270 */
[----:B------:R-:W-:-:S04]  /*08d0*/  VIADD R4, R0, 0x1 ;  /* 0x0000000100047836 */ /* 0x000fc80000000000 */
[----:B------:R-:W-:Y:S01]  /*08e0*/  @P2 IMAD.MOV R4, RZ, RZ, R0 ;  /* 0x000000ffff042224 */ /* 0x000fe200078e0200 */
[----:B-----5:R-:W-:-:S04]  /*08f0*/  ISETP.NE.AND P2, PT, R9, UR4, PT ;  /* 0x0000000409007c0c */ /* 0x020fc8000bf45270 */
[----:B------:R-:W-:Y:S01]  /*0900*/  IADD3 R0, PT, PT, R4, 0x1, RZ ;  /* 0x0000000104007810 */ /* 0x000fe20007ffe0ff */
[----:B------:R-:W-:Y:S01]  /*0910*/  @P1 IMAD.MOV R0, RZ, RZ, R4 ;  /* 0x000000ffff001224 */ /* 0x000fe200078e0204 */
[----:B------:R-:W-:-:S03]  /*0920*/  ISETP.NE.AND P1, PT, R10, UR4, PT ;  /* 0x000000040a007c0c */ /* 0x000fc6000bf25270 */
[----:B0-----:R-:W-:-:S04]  /*0930*/  VIADD R2, R0, 0x1 ;  /* 0x0000000100027836 */ /* 0x001fc80000000000 */
[----:B------:R-:W-:Y:S01]  /*0940*/  @P2 IMAD.MOV R2, RZ, RZ, R0 ;  /* 0x000000ffff022224 */ /* 0x000fe200078e0200 */
[----:B------:R-:W-:-:S04]  /*0950*/  ISETP.NE.AND P2, PT, R11, UR4, PT ;  /* 0x000000040b007c0c */ /* 0x000fc8000bf45270 */
[----:B------:R-:W-:Y:S01]  /*0960*/  IADD3 R0, PT, PT, R2, 0x1, RZ ;  /* 0x0000000102007810 */ /* 0x000fe20007ffe0ff */
[----:B------:R-:W-:Y:S01]  /*0970*/  @P1 IMAD.MOV R0, RZ, RZ, R2 ;  /* 0x000000ffff001224 */ /* 0x000fe200078e0202 */
[----:B------:R-:W-:-:S03]  /*0980*/  ISETP.NE.AND P1, PT, R12, UR4, PT ;  /* 0x000000040c007c0c */ /* 0x000fc6000bf25270 */
[----:B------:R-:W-:-:S04]  /*0990*/  VIADD R2, R0, 0x1 ;  /* 0x0000000100027836 */ /* 0x000fc80000000000 */
[----:B------:R-:W-:-:S05]  /*09a0*/  @P2 IADD3 R2, PT, PT, R0, RZ, RZ ;  /* 0x000000ff00022210 */ /* 0x000fca0007ffe0ff */
[C---:B------:R-:W-:Y:S01]  /*09b0*/  VIADD R0, R2.reuse, 0x1 ;  /* 0x0000000102007836 */ /* 0x040fe20000000000 */
[----:B------:R-:W-:-:S07]  /*09c0*/  @P1 IADD3 R0, PT, PT, R2, RZ, RZ ;  /* 0x000000ff02001210 */ /* 0x000fce0007ffe0ff */
.L_x_8:
[----:B------:R-:W-:Y:S05]  /*09d0*/  BSYNC.RECONVERGENT B1 ;  /* 0x0000000000017941 */ /* 0x000fea0003800200 */
.L_x_7:
        /* <DEDUP_REMOVED lines=12> */
[----:B------:R-:W4:Y:S01]  /*0aa0*/  LDG.E R8, desc[UR6][R2.64+0xc] ;  /* 0x00000c0602087981 */ /* 0x000f22000c1e1900 */
        /* <DEDUP_REMOVED lines=10> */
[----:B------:R-:W-:-:S05]  /*0b50*/  @P2 IADD3 R4, PT, PT, R0, RZ, RZ ;  /* 0x000000ff00042210 */ /* 0x000fca0007ffe0ff */
[C---:B------:R-:W-:Y:S01]  /*0b60*/  VIADD R0, R4.reuse, 0x1 ;  /* 0x0000000104007836 */ /* 0x040fe20000000000 */
[----:B------:R-:W-:-:S07]  /*0b70*/  @P1 IADD3 R0, PT, PT, R4, RZ, RZ ;  /* 0x000000ff04001210 */ /* 0x000fce0007ffe0ff */
.L_x_10:
[----:B------:R-:W-:Y:S05]  /*0b80*/  BSYNC.RECONVERGENT B1 ;  /* 0x0000000000017941 */ /* 0x000fea0003800200 */
.L_x_9:
[----:B------:R-:W-:Y:S05]  /*0b90*/  @!P0 BRA `(.L_x_6) ;  /* 0x0000000000348947 */ /* 0x000fea0003800000 */
[----:B------:R-:W0:Y:S01]  /*0ba0*/  LDC.64 R4, c[0x0][0x388] ;  /* 0x0000e200ff047b82 */ /* 0x000e220000000a00 */
[----:B------:R-:W-:-:S07]  /*0bb0*/  IMAD.MOV R6, RZ, RZ, -R6 ;  /* 0x000000ffff067224 */ /* 0x000fce00078e0a06 */
.L_x_11:
[C---:B0-----:R-:W-:Y:S01]  /*0bc0*/  IMAD.WIDE R2, R7.reuse, 0x4, R4 ;  /* 0x0000000407027825 */ /* 0x041fe200078e0204 */
[----:B------:R-:W0:Y:S05]  /*0bd0*/  LDCU UR4, c[0x0][0x384] ;  /* 0x00007080ff0477ac */ /* 0x000e2a0008000800 */
[----:B------:R-:W0:Y:S01]  /*0be0*/  LDG.E R2, desc[UR6][R2.64] ;  /* 0x0000000602027981 */ /* 0x000e22000c1e1900 */
[----:B------:R-:W-:Y:S01]  /*0bf0*/  VIADD R6, R6, 0x1 ;  /* 0x0000000106067836 */ /* 0x000fe20000000000 */
[----:B------:R-:W-:Y:S01]  /*0c00*/  IADD3 R8, PT, PT, R0, 0x1, RZ ;  /* 0x0000000100087810 */ /* 0x000fe20007ffe0ff */
[----:B------:R-:W-:-:S03]  /*0c10*/  VIADD R7, R7, 0x1 ;  /* 0x0000000107077836 */ /* 0x000fc60000000000 */
[----:B------:R-:W-:Y:S02]  /*0c20*/  ISETP.NE.AND P1, PT, R6, RZ, PT ;  /* 0x000000ff0600720c */ /* 0x000fe40003f25270 */
[----:B0-----:R-:W-:-:S13]  /*0c30*/  ISETP.NE.AND P0, PT, R2, UR4, PT ;  /* 0x0000000402007c0c */ /* 0x001fda000bf05270 */
[----:B------:R-:W-:-:S05]  /*0c40*/  @P0 IMAD.MOV R8, RZ, RZ, R0 ;  /* 0x000000ffff080224 */ /* 0x000fca00078e0200 */
[----:B------:R-:W-:Y:S01]  /*0c50*/  MOV R0, R8 ;  /* 0x0000000800007202 */ /* 0x000fe20000000f00 */
[----:B------:R-:W-:Y:S06]  /*0c60*/  @P1 BRA `(.L_x_11) ;  /* 0xfffffffc00d41947 */ /* 0x000fec000383ffff */
.L_x_6:
[----:B------:R-:W-:Y:S05]  /*0c70*/  BSYNC.RECONVERGENT B0 ;  /* 0x0000000000007941 */ /* 0x000fea0003800200 */
.L_x_2:
[----:B------:R-:W0:Y:S01]  /*0c80*/  S2R R4, SR_LANEID ;  /* 0x0000000000047919 */ /* 0x000e220000000000 */
[----:B------:R-:W1:Y:S08]  /*0c90*/  REDUX.SUM UR5, R0 ;  /* 0x00000000000573c4 */ /* 0x000e70000000c000 */
[----:B------:R-:W2:Y:S01]  /*0ca0*/  LDC.64 R2, c[0x0][0x390] ;  /* 0x0000e400ff027b82 */ /* 0x000ea20000000a00 */
[----:B------:R-:W-:-:S02]  /*0cb0*/  VOTEU.ANY UR4, UPT, PT ;  /* 0x0000000000047886 */ /* 0x000fc400038e0100 */
[----:B------:R-:W-:Y:S01]  /*0cc0*/  UFLO.U32 UR4, UR4 ;  /* 0x00000004000472bd */ /* 0x000fe200080e0000 */
[----:B-1----:R-:W-:-:S05]  /*0cd0*/  IMAD.U32 R5, RZ, RZ, UR5 ;  /* 0x00000005ff057e24 */ /* 0x002fca000f8e00ff */
[----:B0-----:R-:W-:-:S13]  /*0ce0*/  ISETP.EQ.U32.AND P0, PT, R4, UR4, PT ;  /* 0x0000000404007c0c */ /* 0x001fda000bf02070 */
[----:B--2---:R-:W-:Y:S01]  /*0cf0*/  @P0 REDG.E.ADD.STRONG.GPU desc[UR6][R2.64], R5 ;  /* 0x000000050200098e */ /* 0x004fe2000c12e106 */
[----:B------:R-:W-:Y:S05]  /*0d00*/  EXIT ;  /* 0x000000000000794d */ /* 0x000fea0003800000 */
.L_x_12:
        /* <DEDUP_REMOVED lines=15> */
.L_x_14:


//--------------------- .nv.global.init           --------------------------
	.section	.nv.global.init,"aw",@progbits
	.align	4
.nv.global.init:
	.type		mrg32k3aM1SubSeq,@object
	.size		mrg32k3aM1SubSeq,(mrg32k3aM2SubSeq - mrg32k3aM1SubSeq)
mrg32k3aM1SubSeq:
        /*0000*/ 	.byte	0x0b, 0xcc, 0xee, 0x04, 0x73, 0x29, 0x8b, 0x6f, 0xf6, 0x53, 0x03, 0xf6, 0x23, 0xf6, 0xea, 0xda
        /* <DEDUP_REMOVED lines=125> */
	.type		mrg32k3aM2SubSeq,@object
	.size		mrg32k3aM2SubSeq,(mrg32k3aM1 - mrg32k3aM2SubSeq)
mrg32k3aM2SubSeq:
        /* <DEDUP_REMOVED lines=126> */
	.type		mrg32k3aM1,@object
	.size		mrg32k3aM1,(mrg32k3aM1Seq - mrg32k3aM1)
mrg32k3aM1:
        /* <DEDUP_REMOVED lines=144> */
	.type		mrg32k3aM1Seq,@object
	.size		mrg32k3aM1Seq,(mrg32k3aM2 - mrg32k3aM1Seq)
mrg32k3aM1Seq:
        /* <DEDUP_REMOVED lines=144> */
	.type		mrg32k3aM2,@object
	.size		mrg32k3aM2,(mrg32k3aM2Seq - mrg32k3aM2)
mrg32k3aM2:
        /* <DEDUP_REMOVED lines=144> */
	.type		mrg32k3aM2Seq,@object
	.size		mrg32k3aM2Seq,(precalc_xorwow_matrix - mrg32k3aM2Seq)
mrg32k3aM2Seq:
        /* <DEDUP_REMOVED lines=144> */
	.type		precalc_xorwow_matrix,@object
	.size		precalc_xorwow_matrix,(precalc_xorwow_offset_matrix - precalc_xorwow_matrix)
precalc_xorwow_matrix:
        /* <DEDUP_REMOVED lines=6400> */
	.type		precalc_xorwow_offset_matrix,@object
	.size		precalc_xorwow_offset_matrix,(.L_1 - precalc_xorwow_offset_matrix)
precalc_xorwow_offset_matrix:
        /* <DEDUP_REMOVED lines=6400> */
.L_1:


//--------------------- .nv.shared.reserved.0     --------------------------
	.section	.nv.shared.reserved.0,"aw",@nobits
	.weak		__nv_reservedSMEM_offset_0_alias
	.size		__nv_reservedSMEM_offset_0_alias, 0, 64
	.other		__nv_reservedSMEM_offset_0_alias,@"STO_CUDA_RESERVED_SHARED STV_DEFAULT"
__nv_reservedSMEM_offset_0_alias:
	.zero		0
	.zero		64


//--------------------- .nv.constant0._Z10initializePiiS_ --------------------------
	.section	.nv.constant0._Z10initializePiiS_,"a",@progbits
	.sectionflags	@""
	.align	4
.nv.constant0._Z10initializePiiS_:
	.zero		920


//--------------------- .nv.constant0._Z9countElemiiPiS_ --------------------------
	.section	.nv.constant0._Z9countElemiiPiS_,"a",@progbits
	.sectionflags	@""
	.align	4
.nv.constant0._Z9countElemiiPiS_:
	.zero		920


//--------------------- SYMBOLS --------------------------

	.type		.nv.reservedSmem.offset0,@object
	.size		.nv.reservedSmem.offset0,0x4
